//
// Generated by NVIDIA NVVM Compiler
//
// Compiler Build ID: CL-36424714
// Cuda compilation tools, release 13.0, V13.0.88
// Based on NVVM 20.0.0
//

.version 9.0
.target sm_100
.address_size 64

	// .globl	_Z6medianPjS_

.visible .entry _Z6medianPjS_(
	.param .u64 .ptr .align 1 _Z6medianPjS__param_0,
	.param .u64 .ptr .align 1 _Z6medianPjS__param_1
)
{
	.reg .pred 	%p<2>;
	.reg .b32 	%r<42>;
	.reg .b64 	%rd<13>;

	ld.param.u64 	%rd1, [_Z6medianPjS__param_0];
	ld.param.u64 	%rd2, [_Z6medianPjS__param_1];
	mov.u32 	%r3, %tid.x;
	mov.u32 	%r4, %ntid.x;
	mov.u32 	%r5, %ctaid.x;
	mad.lo.s32 	%r1, %r4, %r5, %r3;
	mov.u32 	%r6, %tid.y;
	mov.u32 	%r7, %ntid.y;
	mov.u32 	%r8, %ctaid.y;
	mad.lo.s32 	%r9, %r7, %r8, %r6;
	max.u32 	%r10, %r1, %r9;
	setp.gt.u32 	%p1, %r10, 2048;
	@%p1 bra 	$L__BB0_2;
	cvta.to.global.u64 	%rd3, %rd1;
	cvta.to.global.u64 	%rd4, %rd2;
	max.u32 	%r11, %r1, 1;
	mad.lo.s32 	%r12, %r11, 2050, -2050;
	mul.wide.u32 	%rd5, %r12, 4;
	add.s64 	%rd6, %rd3, %rd5;
	ld.global.u32 	%r13, [%rd6];
	mul.lo.s32 	%r14, %r1, 2050;
	mul.wide.u32 	%rd7, %r14, 4;
	add.s64 	%rd8, %rd3, %rd7;
	ld.global.u32 	%r15, [%rd8];
	min.u32 	%r16, %r1, 2047;
	mad.lo.s32 	%r17, %r16, 2050, 2049;
	mul.wide.u32 	%rd9, %r17, 4;
	add.s64 	%rd10, %rd3, %rd9;
	ld.global.u32 	%r18, [%rd10+4];
	min.u32 	%r19, %r15, %r18;
	max.u32 	%r20, %r15, %r18;
	min.u32 	%r21, %r13, %r15;
	max.u32 	%r22, %r13, %r15;
	min.u32 	%r23, %r13, %r20;
	max.u32 	%r24, %r13, %r20;
	min.u32 	%r25, %r18, %r13;
	max.u32 	%r26, %r18, %r13;
	max.u32 	%r27, %r21, %r19;
	min.u32 	%r28, %r15, %r23;
	max.u32 	%r29, %r15, %r23;
	min.u32 	%r30, %r22, %r24;
	max.u32 	%r31, %r28, %r25;
	min.u32 	%r32, %r29, %r26;
	min.u32 	%r33, %r18, %r30;
	min.u32 	%r34, %r27, %r31;
	max.u32 	%r35, %r27, %r31;
	min.u32 	%r36, %r32, %r33;
	max.u32 	%r37, %r32, %r33;
	max.u32 	%r38, %r34, %r36;
	min.u32 	%r39, %r35, %r37;
	max.u32 	%r40, %r38, %r39;
	mad.lo.s32 	%r41, %r9, 2049, %r1;
	mul.wide.u32 	%rd11, %r41, 4;
	add.s64 	%rd12, %rd4, %rd11;
	st.global.u32 	[%rd12], %r40;
$L__BB0_2:
	ret;

}


// ===== COMPILED SASS (sm_100) =====

	.target	sm_100

	.elftype	@"ET_EXEC"


//--------------------- .note.nv.tkinfo           --------------------------
	.section	.note.nv.tkinfo,"",@"SHT_NOTE"
	.sectionflags	@"SHF_NOTE_NV_TKINFO"
	.tkinfo
        /*0018*/ 	.word	0x00000002
        /*0030*/ 	.string	""
        /*0030*/ 	.string	"ptxas"
        /*0030*/ 	.string	"Cuda compilation tools, release 13.0, V13.0.88"
        /*0030*/ 	.string	"Build cuda_13.0.r13.0/compiler.36424714_0"
        /*0030*/ 	.string	"-arch sm_100 -m 64 "



//--------------------- .note.nv.cuinfo           --------------------------
	.section	.note.nv.cuinfo,"",@"SHT_NOTE"
	.sectionflags	@"SHF_NOTE_NV_CUINFO"
        /*0018*/ 	.short	0x0002
        /*001a*/ 	.short	0x0064
        /*001c*/ 	.short	0x0082
	.zero		2


//--------------------- .nv.info                  --------------------------
	.section	.nv.info,"",@"SHT_CUDA_INFO"
	.align	4


	//----- nvinfo : EIATTR_REGCOUNT
	.align		4
        /*0000*/ 	.byte	0x04, 0x2f
        /*0002*/ 	.short	(.L_1 - .L_0)
	.align		4
.L_0:
        /*0004*/ 	.word	index@(_Z6medianPjS_)
        /*0008*/ 	.word	0x00000018


	//----- nvinfo : EIATTR_FRAME_SIZE
	.align		4
.L_1:
        /*000c*/ 	.byte	0x04, 0x11
        /*000e*/ 	.short	(.L_3 - .L_2)
	.align		4
.L_2:
        /*0010*/ 	.word	index@(_Z6medianPjS_)
        /*0014*/ 	.word	0x00000000


	//----- nvinfo : EIATTR_MIN_STACK_SIZE
	.align		4
.L_3:
        /*0018*/ 	.byte	0x04, 0x12
        /*001a*/ 	.short	(.L_5 - .L_4)
	.align		4
.L_4:
        /*001c*/ 	.word	index@(_Z6medianPjS_)
        /*0020*/ 	.word	0x00000000
.L_5:


//--------------------- .nv.compat                --------------------------
	.section	.nv.compat,"",@"SHT_CUDA_COMPAT_INFO"
	.align	4
        /*0000*/ 	.byte	0x02, 0x09, 0x00, 0x00, 0x02, 0x02, 0x01, 0x00, 0x02, 0x05, 0x05, 0x00, 0x03, 0x07, 0x01, 0x01
        /*0010*/ 	.byte	0x02, 0x03, 0x00, 0x00, 0x02, 0x06, 0x01, 0x00, 0x04, 0x0b, 0x08, 0x00, 0x09, 0x00, 0x00, 0x00
        /*0020*/ 	.byte	0x00, 0x00, 0x00, 0x00


//--------------------- .nv.info._Z6medianPjS_    --------------------------
	.section	.nv.info._Z6medianPjS_,"",@"SHT_CUDA_INFO"
	.sectionflags	@""
	.align	4


	//----- nvinfo : EIATTR_CUDA_API_VERSION
	.align		4
        /*0000*/ 	.byte	0x04, 0x37
        /*0002*/ 	.short	(.L_7 - .L_6)
.L_6:
        /*0004*/ 	.word	0x00000082


	//----- nvinfo : EIATTR_KPARAM_INFO
	.align		4
.L_7:
        /*0008*/ 	.byte	0x04, 0x17
        /*000a*/ 	.short	(.L_9 - .L_8)
.L_8:
        /*000c*/ 	.word	0x00000000
        /*0010*/ 	.short	0x0001
        /*0012*/ 	.short	0x0008
        /*0014*/ 	.byte	0x00, 0xf5, 0x21, 0x00


	//----- nvinfo : EIATTR_KPARAM_INFO
	.align		4
.L_9:
        /*0018*/ 	.byte	0x04, 0x17
        /*001a*/ 	.short	(.L_11 - .L_10)
.L_10:
        /*001c*/ 	.word	0x00000000
        /*0020*/ 	.short	0x0000
        /*0022*/ 	.short	0x0000
        /*0024*/ 	.byte	0x00, 0xf5, 0x21, 0x00


	//----- nvinfo : EIATTR_SPARSE_MMA_MASK
	.align		4
.L_11:
        /*0028*/ 	.byte	0x03, 0x50
        /*002a*/ 	.short	0x0000


	//----- nvinfo : EIATTR_MAXREG_COUNT
	.align		4
        /*002c*/ 	.byte	0x03, 0x1b
        /*002e*/ 	.short	0x00ff


	//----- nvinfo : EIATTR_MERCURY_ISA_VERSION
	.align		4
        /*0030*/ 	.byte	0x03, 0x5f
        /*0032*/ 	.short	0x0101


	//----- nvinfo : EIATTR_VRC_CTA_INIT_COUNT
	.align		4
        /*0034*/ 	.byte	0x02, 0x4a
	.zero		1
	.zero		1


	//----- nvinfo : EIATTR_EXIT_INSTR_OFFSETS
	.align		4
        /*0038*/ 	.byte	0x04, 0x1c
        /*003a*/ 	.short	(.L_13 - .L_12)


	//   ....[0]....
.L_12:
        /*003c*/ 	.word	0x000000b0


	//   ....[1]....
        /*0040*/ 	.word	0x00000320


	//----- nvinfo : EIATTR_CBANK_PARAM_SIZE
	.align		4
.L_13:
        /*0044*/ 	.byte	0x03, 0x19
        /*0046*/ 	.short	0x0010


	//----- nvinfo : EIATTR_PARAM_CBANK
	.align		4
        /*0048*/ 	.byte	0x04, 0x0a
        /*004a*/ 	.short	(.L_15 - .L_14)
	.align		4
.L_14:
        /*004c*/ 	.word	index@(.nv.constant0._Z6medianPjS_)
        /*0050*/ 	.short	0x0380
        /*0052*/ 	.short	0x0010


	//----- nvinfo : EIATTR_SW_WAR
	.align		4
.L_15:
        /*0054*/ 	.byte	0x04, 0x36
        /*0056*/ 	.short	(.L_17 - .L_16)
.L_16:
        /*0058*/ 	.word	0x00000008
.L_17:


//--------------------- .nv.callgraph             --------------------------
	.section	.nv.callgraph,"",@"SHT_CUDA_CALLGRAPH"
	.align	4
	.sectionentsize	8
	.align		4
        /*0000*/ 	.word	0x00000000
	.align		4
        /*0004*/ 	.word	0xffffffff
	.align		4
        /*0008*/ 	.word	0x00000000
	.align		4
        /*000c*/ 	.word	0xfffffffe
	.align		4
        /*0010*/ 	.word	0x00000000
	.align		4
        /*0014*/ 	.word	0xfffffffd
	.align		4
        /*0018*/ 	.word	0x00000000
	.align		4
        /*001c*/ 	.word	0xfffffffc


//--------------------- .text._Z6medianPjS_       --------------------------
	.section	.text._Z6medianPjS_,"ax",@progbits
	.align	128
        .global         _Z6medianPjS_
        .type           _Z6medianPjS_,@function
        .size           _Z6medianPjS_,(.L_x_1 - _Z6medianPjS_)
        .other          _Z6medianPjS_,@"STO_CUDA_ENTRY STV_DEFAULT"
_Z6medianPjS_:
.text._Z6medianPjS_:
[----:B------:R-:W-:Y:S01]  /*0000*/  LDC R1, c[0x0][0x37c] ;  /* 0x0000df00ff017b82 */ /* 0x000fe20000000800 */
[----:B------:R-:W0:Y:S01]  /*0010*/  S2R R5, SR_TID.X ;  /* 0x0000000000057919 */ /* 0x000e220000002100 */
[----:B------:R-:W0:Y:S01]  /*0020*/  LDCU UR4, c[0x0][0x360] ;  /* 0x00006c00ff0477ac */ /* 0x000e220008000800 */
[----:B------:R-:W0:Y:S01]  /*0030*/  S2R R0, SR_CTAID.X ;  /* 0x0000000000007919 */ /* 0x000e220000002500 */
[----:B------:R-:W1:Y:S01]  /*0040*/  LDCU UR5, c[0x0][0x364] ;  /* 0x00006c80ff0577ac */ /* 0x000e620008000800 */
[----:B------:R-:W1:Y:S01]  /*0050*/  S2R R2, SR_TID.Y ;  /* 0x0000000000027919 */ /* 0x000e620000002200 */
[----:B------:R-:W1:Y:S01]  /*0060*/  S2R R3, SR_CTAID.Y ;  /* 0x0000000000037919 */ /* 0x000e620000002600 */
[----:B0-----:R-:W-:Y:S02]  /*0070*/  IMAD R5, R0, UR4, R5 ;  /* 0x0000000400057c24 */ /* 0x001fe4000f8e0205 */
[----:B-1----:R-:W-:-:S05]  /*0080*/  IMAD R0, R3, UR5, R2 ;  /* 0x0000000503007c24 */ /* 0x002fca000f8e0202 */
[----:B------:R-:W-:-:S04]  /*0090*/  VIMNMX.U32 R2, PT, PT, R5, R0, !PT ;  /* 0x0000000005027248 */ /* 0x000fc80007fe0000 */
[----:B------:R-:W-:-:S13]  /*00a0*/  ISETP.GT.U32.AND P0, PT, R2, 0x800, PT ;  /* 0x000008000200780c */ /* 0x000fda0003f04070 */
[----:B------:R-:W-:Y:S05]  /*00b0*/  @P0 EXIT ;  /* 0x000000000000094d */ /* 0x000fea0003800000 */
[----:B------:R-:W0:Y:S01]  /*00c0*/  LDC.64 R6, c[0x0][0x380] ;  /* 0x0000e000ff067b82 */ /* 0x000e220000000a00 */
[----:B------:R-:W1:Y:S01]  /*00d0*/  LDCU.64 UR4, c[0x0][0x358] ;  /* 0x00006b00ff0477ac */ /* 0x000e620008000a00 */
[C---:B------:R-:W-:Y:S01]  /*00e0*/  VIMNMX.U32 R3, PT, PT, R5.reuse, 0x7ff, PT ;  /* 0x000007ff05037848 */ /* 0x040fe20003fe0000 */
[----:B------:R-:W-:Y:S01]  /*00f0*/  IMAD.MOV.U32 R4, RZ, RZ, 0x802 ;  /* 0x00000802ff047424 */ /* 0x000fe200078e00ff */
[C---:B------:R-:W-:Y:S01]  /*0100*/  VIMNMX.U32 R2, PT, PT, R5.reuse, 0x1, !PT ;  /* 0x0000000105027848 */ /* 0x040fe20007fe0000 */
[----:B------:R-:W-:Y:S02]  /*0110*/  IMAD R9, R5, 0x802, RZ ;  /* 0x0000080205097824 */ /* 0x000fe400078e02ff */
[-C--:B------:R-:W-:Y:S02]  /*0120*/  IMAD R11, R3, R4.reuse, 0x801 ;  /* 0x00000801030b7424 */ /* 0x080fe400078e0204 */
[----:B------:R-:W-:Y:S02]  /*0130*/  IMAD R3, R2, R4, -0x802 ;  /* 0xfffff7fe02037424 */ /* 0x000fe400078e0204 */
[----:B0-----:R-:W-:-:S04]  /*0140*/  IMAD.WIDE.U32 R8, R9, 0x4, R6 ;  /* 0x0000000409087825 */ /* 0x001fc800078e0006 */
[--C-:B------:R-:W-:Y:S02]  /*0150*/  IMAD.WIDE.U32 R10, R11, 0x4, R6.reuse ;  /* 0x000000040b0a7825 */ /* 0x100fe400078e0006 */
[----:B-1----:R-:W2:Y:S02]  /*0160*/  LDG.E R9, desc[UR4][R8.64] ;  /* 0x0000000408097981 */ /* 0x002ea4000c1e1900 */
[----:B------:R-:W-:Y:S02]  /*0170*/  IMAD.WIDE.U32 R6, R3, 0x4, R6 ;  /* 0x0000000403067825 */ /* 0x000fe400078e0006 */
[----:B------:R-:W2:Y:S01]  /*0180*/  LDG.E R10, desc[UR4][R10.64+0x4] ;  /* 0x000004040a0a7981 */ /* 0x000ea2000c1e1900 */
[----:B------:R-:W0:Y:S03]  /*0190*/  LDC.64 R2, c[0x0][0x388] ;  /* 0x0000e200ff027b82 */ /* 0x000e260000000a00 */
[----:B------:R-:W3:Y:S01]  /*01a0*/  LDG.E R6, desc[UR4][R6.64] ;  /* 0x0000000406067981 */ /* 0x000ee2000c1e1900 */
[----:B------:R-:W-:-:S04]  /*01b0*/  IMAD R5, R0, 0x801, R5 ;  /* 0x0000080100057824 */ /* 0x000fc800078e0205 */
[----:B0-----:R-:W-:Y:S01]  /*01c0*/  IMAD.WIDE.U32 R2, R5, 0x4, R2 ;  /* 0x0000000405027825 */ /* 0x001fe200078e0002 */
[----:B--2---:R-:W-:-:S04]  /*01d0*/  VIMNMX.U32 R13, PT, PT, R9, R10, !PT ;  /* 0x0000000a090d7248 */ /* 0x004fc80007fe0000 */
[C---:B---3--:R-:W-:Y:S02]  /*01e0*/  VIMNMX.U32 R4, PT, PT, R6.reuse, R13, PT ;  /* 0x0000000d06047248 */ /* 0x048fe40003fe0000 */
[CC--:B------:R-:W-:Y:S02]  /*01f0*/  VIMNMX.U32 R15, PT, PT, R6.reuse, R9.reuse, PT ;  /* 0x00000009060f7248 */ /* 0x0c0fe40003fe0000 */
[C---:B------:R-:W-:Y:S02]  /*0200*/  VIMNMX.U32 R17, PT, PT, R6.reuse, R9, !PT ;  /* 0x0000000906117248 */ /* 0x040fe40007fe0000 */
[CC--:B------:R-:W-:Y:S02]  /*0210*/  VIMNMX.U32 R19, PT, PT, R9.reuse, R4.reuse, PT ;  /* 0x0000000409137248 */ /* 0x0c0fe40003fe0000 */
[----:B------:R-:W-:Y:S02]  /*0220*/  VIMNMX.U32 R21, PT, PT, R9, R4, !PT ;  /* 0x0000000409157248 */ /* 0x000fe40007fe0000 */
[----:B------:R-:W-:-:S02]  /*0230*/  VIMNMX.U32 R13, PT, PT, R6, R13, !PT ;  /* 0x0000000d060d7248 */ /* 0x000fc40007fe0000 */
[CC--:B------:R-:W-:Y:S02]  /*0240*/  VIMNMX.U32 R8, PT, PT, R6.reuse, R10.reuse, !PT ;  /* 0x0000000a06087248 */ /* 0x0c0fe40007fe0000 */
[-C--:B------:R-:W-:Y:S02]  /*0250*/  VIMNMX.U32 R4, PT, PT, R9, R10.reuse, PT ;  /* 0x0000000a09047248 */ /* 0x080fe40003fe0000 */
[----:B------:R-:W-:Y:S02]  /*0260*/  VIMNMX.U32 R6, PT, PT, R6, R10, PT ;  /* 0x0000000a06067248 */ /* 0x000fe40003fe0000 */
[----:B------:R-:W-:Y:S02]  /*0270*/  VIMNMX.U32 R4, PT, PT, R4, R15, !PT ;  /* 0x0000000f04047248 */ /* 0x000fe40007fe0000 */
[----:B------:R-:W-:Y:S02]  /*0280*/  VIMNMX3.U32 R13, R17, R13, R10, PT ;  /* 0x0000000d110d720f */ /* 0x000fe4000380000a */
[----:B------:R-:W-:-:S02]  /*0290*/  VIMNMX.U32 R8, PT, PT, R8, R21, PT ;  /* 0x0000001508087248 */ /* 0x000fc40003fe0000 */
[----:B------:R-:W-:Y:S02]  /*02a0*/  VIMNMX.U32 R19, PT, PT, R6, R19, !PT ;  /* 0x0000001306137248 */ /* 0x000fe40007fe0000 */
[----:B------:R-:W-:Y:S02]  /*02b0*/  VIMNMX.U32 R7, PT, PT, R8, R13, !PT ;  /* 0x0000000d08077248 */ /* 0x000fe40007fe0000 */
[----:B------:R-:W-:Y:S02]  /*02c0*/  VIMNMX.U32 R6, PT, PT, R4, R19, !PT ;  /* 0x0000001304067248 */ /* 0x000fe40007fe0000 */
[----:B------:R-:W-:Y:S02]  /*02d0*/  VIMNMX.U32 R13, PT, PT, R8, R13, PT ;  /* 0x0000000d080d7248 */ /* 0x000fe40003fe0000 */
[----:B------:R-:W-:Y:S02]  /*02e0*/  VIMNMX.U32 R4, PT, PT, R4, R19, PT ;  /* 0x0000001304047248 */ /* 0x000fe40003fe0000 */
[----:B------:R-:W-:-:S04]  /*02f0*/  VIMNMX.U32 R6, PT, PT, R6, R7, PT ;  /* 0x0000000706067248 */ /* 0x000fc80003fe0000 */
[----:B------:R-:W-:-:S05]  /*0300*/  VIMNMX3.U32 R13, R4, R13, R6, !PT ;  /* 0x0000000d040d720f */ /* 0x000fca0007800006 */
[----:B------:R-:W-:Y:S01]  /*0310*/  STG.E desc[UR4][R2.64], R13 ;  /* 0x0000000d02007986 */ /* 0x000fe2000c101904 */
[----:B------:R-:W-:Y:S05]  /*0320*/  EXIT ;  /* 0x000000000000794d */ /* 0x000fea0003800000 */
.L_x_0:
[----:B------:R-:W-:-:S00]  /*0330*/  BRA `(.L_x_0) ;  /* 0xfffffffc00fc7947 */ /* 0x000fc0000383ffff */
[----:B------:R-:W-:-:S00]  /*0340*/  NOP ;  /* 0x0000000000007918 */ /* 0x000fc00000000000 */
        /* <DEDUP_REMOVED lines=11> */
.L_x_1:


//--------------------- .nv.shared.reserved.0     --------------------------
	.section	.nv.shared.reserved.0,"aw",@nobits
	.weak		__nv_reservedSMEM_offset_0_alias
	.size		__nv_reservedSMEM_offset_0_alias, 0, 64
	.other		__nv_reservedSMEM_offset_0_alias,@"STO_CUDA_RESERVED_SHARED STV_DEFAULT"
__nv_reservedSMEM_offset_0_alias:
	.zero		0
	.zero		64


//--------------------- .nv.constant0._Z6medianPjS_ --------------------------
	.section	.nv.constant0._Z6medianPjS_,"a",@progbits
	.sectionflags	@""
	.align	4
.nv.constant0._Z6medianPjS_:
	.zero		912


//--------------------- SYMBOLS --------------------------

	.type		.nv.reservedSmem.offset0,@object
	.size		.nv.reservedSmem.offset0,0x4
